//
// Generated by NVIDIA NVVM Compiler
//
// Compiler Build ID: CL-36424714
// Cuda compilation tools, release 13.0, V13.0.88
// Based on NVVM 20.0.0
//

.version 9.0
.target sm_100
.address_size 64

	// .globl	default_function_kernel_1

.visible .entry default_function_kernel_1(
	.param .u64 .ptr .align 1 default_function_kernel_1_param_0,
	.param .u64 .ptr .align 1 default_function_kernel_1_param_1
)
.maxntid 64
{
	.reg .b32 	%r<5>;
	.reg .b32 	%f<3>;
	.reg .b64 	%rd<8>;

	ld.param.u64 	%rd1, [default_function_kernel_1_param_0];
	ld.param.u64 	%rd2, [default_function_kernel_1_param_1];
	cvta.to.global.u64 	%rd3, %rd1;
	cvta.to.global.u64 	%rd4, %rd2;
	mov.u32 	%r1, %ctaid.x;
	shl.b32 	%r2, %r1, 6;
	mov.u32 	%r3, %tid.x;
	or.b32  	%r4, %r2, %r3;
	mul.wide.u32 	%rd5, %r4, 4;
	add.s64 	%rd6, %rd4, %rd5;
	ld.global.nc.f32 	%f1, [%rd6];
	mul.f32 	%f2, %f1, 0f3DE38E37;
	add.s64 	%rd7, %rd3, %rd5;
	st.global.f32 	[%rd7], %f2;
	ret;

}
	// .globl	default_function_kernel
.visible .entry default_function_kernel(
	.param .u64 .ptr .align 1 default_function_kernel_param_0,
	.param .u64 .ptr .align 1 default_function_kernel_param_1
)
.maxntid 64
{
	.reg .pred 	%p<20>;
	.reg .b32 	%r<17>;
	.reg .b32 	%f<43>;
	.reg .b64 	%rd<8>;

	ld.param.u64 	%rd3, [default_function_kernel_param_0];
	ld.param.u64 	%rd4, [default_function_kernel_param_1];
	cvta.to.global.u64 	%rd5, %rd3;
	cvta.to.global.u64 	%rd6, %rd4;
	mov.u32 	%r3, %ctaid.x;
	shl.b32 	%r4, %r3, 6;
	mov.u32 	%r5, %tid.x;
	or.b32  	%r6, %r4, %r5;
	mul.wide.u32 	%rd7, %r6, 4;
	add.s64 	%rd1, %rd6, %rd7;
	mul.hi.u32 	%r7, %r6, 1795121025;
	shr.u32 	%r8, %r7, 9;
	mul.lo.s32 	%r9, %r8, 1225;
	sub.s32 	%r1, %r6, %r9;
	mad.lo.s32 	%r10, %r3, -35, %r6;
	mul.hi.u32 	%r11, %r10, -736280107;
	sub.s32 	%r12, %r10, %r11;
	shr.u32 	%r13, %r12, 1;
	add.s32 	%r14, %r13, %r11;
	shr.u32 	%r15, %r14, 5;
	mul.lo.s32 	%r16, %r15, 35;
	sub.s32 	%r2, %r10, %r16;
	setp.lt.u32 	%p3, %r1, 35;
	setp.eq.s32 	%p4, %r2, 0;
	add.s64 	%rd2, %rd5, %rd7;
	mov.f32 	%f35, 0f00000000;
	or.pred  	%p5, %p3, %p4;
	@%p5 bra 	$L__BB1_2;
	ld.global.nc.f32 	%f24, [%rd2+-144];
	add.f32 	%f35, %f24, 0f00000000;
$L__BB1_2:
	setp.lt.u32 	%p6, %r1, 35;
	mov.f32 	%f36, 0f00000000;
	@%p6 bra 	$L__BB1_4;
	ld.global.nc.f32 	%f36, [%rd2+-140];
$L__BB1_4:
	setp.lt.u32 	%p7, %r1, 35;
	add.f32 	%f5, %f35, %f36;
	setp.lt.u32 	%p1, %r2, 34;
	not.pred 	%p9, %p1;
	mov.f32 	%f37, 0f00000000;
	or.pred  	%p10, %p7, %p9;
	@%p10 bra 	$L__BB1_6;
	ld.global.nc.f32 	%f37, [%rd2+-136];
$L__BB1_6:
	add.f32 	%f8, %f5, %f37;
	setp.eq.s32 	%p11, %r2, 0;
	mov.f32 	%f38, 0f00000000;
	@%p11 bra 	$L__BB1_8;
	ld.global.nc.f32 	%f38, [%rd2+-4];
$L__BB1_8:
	setp.gt.u32 	%p12, %r2, 33;
	add.f32 	%f29, %f8, %f38;
	ld.global.nc.f32 	%f30, [%rd2];
	add.f32 	%f11, %f29, %f30;
	mov.f32 	%f39, 0f00000000;
	@%p12 bra 	$L__BB1_10;
	ld.global.nc.f32 	%f39, [%rd2+4];
$L__BB1_10:
	setp.eq.s32 	%p13, %r2, 0;
	add.f32 	%f14, %f11, %f39;
	setp.gt.u32 	%p14, %r1, 1189;
	mov.f32 	%f40, 0f00000000;
	or.pred  	%p15, %p14, %p13;
	@%p15 bra 	$L__BB1_12;
	ld.global.nc.f32 	%f40, [%rd2+136];
$L__BB1_12:
	setp.gt.u32 	%p17, %r1, 1189;
	add.f32 	%f17, %f14, %f40;
	mov.f32 	%f41, 0f00000000;
	mov.pred 	%p19, 0;
	@%p17 bra 	$L__BB1_14;
	ld.global.nc.f32 	%f41, [%rd2+140];
	mov.pred 	%p19, %p1;
$L__BB1_14:
	add.f32 	%f20, %f17, %f41;
	mov.f32 	%f42, 0f00000000;
	not.pred 	%p18, %p19;
	@%p18 bra 	$L__BB1_16;
	ld.global.nc.f32 	%f42, [%rd2+144];
$L__BB1_16:
	add.f32 	%f34, %f20, %f42;
	st.global.f32 	[%rd1], %f34;
	ret;

}


// ===== COMPILED SASS (sm_100) =====

	.target	sm_100

	.elftype	@"ET_EXEC"


//--------------------- .note.nv.tkinfo           --------------------------
	.section	.note.nv.tkinfo,"",@"SHT_NOTE"
	.sectionflags	@"SHF_NOTE_NV_TKINFO"
	.tkinfo
        /*0018*/ 	.word	0x00000002
        /*0030*/ 	.string	""
        /*0030*/ 	.string	"ptxas"
        /*0030*/ 	.string	"Cuda compilation tools, release 13.0, V13.0.88"
        /*0030*/ 	.string	"Build cuda_13.0.r13.0/compiler.36424714_0"
        /*0030*/ 	.string	"-arch sm_100 -m 64 "



//--------------------- .note.nv.cuinfo           --------------------------
	.section	.note.nv.cuinfo,"",@"SHT_NOTE"
	.sectionflags	@"SHF_NOTE_NV_CUINFO"
        /*0018*/ 	.short	0x0002
        /*001a*/ 	.short	0x0064
        /*001c*/ 	.short	0x0082
	.zero		2


//--------------------- .nv.info                  --------------------------
	.section	.nv.info,"",@"SHT_CUDA_INFO"
	.align	4


	//----- nvinfo : EIATTR_REGCOUNT
	.align		4
        /*0000*/ 	.byte	0x04, 0x2f
        /*0002*/ 	.short	(.L_1 - .L_0)
	.align		4
.L_0:
        /*0004*/ 	.word	index@(default_function_kernel_1)
        /*0008*/ 	.word	0x0000000a


	//----- nvinfo : EIATTR_FRAME_SIZE
	.align		4
.L_1:
        /*000c*/ 	.byte	0x04, 0x11
        /*000e*/ 	.short	(.L_3 - .L_2)
	.align		4
.L_2:
        /*0010*/ 	.word	index@(default_function_kernel_1)
        /*0014*/ 	.word	0x00000000


	//----- nvinfo : EIATTR_REGCOUNT
	.align		4
.L_3:
        /*0018*/ 	.byte	0x04, 0x2f
        /*001a*/ 	.short	(.L_5 - .L_4)
	.align		4
.L_4:
        /*001c*/ 	.word	index@(default_function_kernel)
        /*0020*/ 	.word	0x00000011


	//----- nvinfo : EIATTR_FRAME_SIZE
	.align		4
.L_5:
        /*0024*/ 	.byte	0x04, 0x11
        /*0026*/ 	.short	(.L_7 - .L_6)
	.align		4
.L_6:
        /*0028*/ 	.word	index@(default_function_kernel)
        /*002c*/ 	.word	0x00000000


	//----- nvinfo : EIATTR_MIN_STACK_SIZE
	.align		4
.L_7:
        /*0030*/ 	.byte	0x04, 0x12
        /*0032*/ 	.short	(.L_9 - .L_8)
	.align		4
.L_8:
        /*0034*/ 	.word	index@(default_function_kernel)
        /*0038*/ 	.word	0x00000000


	//----- nvinfo : EIATTR_MIN_STACK_SIZE
	.align		4
.L_9:
        /*003c*/ 	.byte	0x04, 0x12
        /*003e*/ 	.short	(.L_11 - .L_10)
	.align		4
.L_10:
        /*0040*/ 	.word	index@(default_function_kernel_1)
        /*0044*/ 	.word	0x00000000
.L_11:


//--------------------- .nv.compat                --------------------------
	.section	.nv.compat,"",@"SHT_CUDA_COMPAT_INFO"
	.align	4
        /*0000*/ 	.byte	0x02, 0x09, 0x00, 0x00, 0x02, 0x02, 0x01, 0x00, 0x02, 0x05, 0x05, 0x00, 0x03, 0x07, 0x01, 0x01
        /*0010*/ 	.byte	0x02, 0x03, 0x00, 0x00, 0x02, 0x06, 0x01, 0x00, 0x04, 0x0b, 0x08, 0x00, 0x09, 0x00, 0x00, 0x00
        /*0020*/ 	.byte	0x00, 0x00, 0x00, 0x00


//--------------------- .nv.info.default_function_kernel --------------------------
	.section	.nv.info.default_function_kernel,"",@"SHT_CUDA_INFO"
	.sectionflags	@""
	.align	4


	//----- nvinfo : EIATTR_CUDA_API_VERSION
	.align		4
        /*0000*/ 	.byte	0x04, 0x37
        /*0002*/ 	.short	(.L_13 - .L_12)
.L_12:
        /*0004*/ 	.word	0x00000082


	//----- nvinfo : EIATTR_KPARAM_INFO
	.align		4
.L_13:
        /*0008*/ 	.byte	0x04, 0x17
        /*000a*/ 	.short	(.L_15 - .L_14)
.L_14:
        /*000c*/ 	.word	0x00000000
        /*0010*/ 	.short	0x0001
        /*0012*/ 	.short	0x0008
        /*0014*/ 	.byte	0x00, 0xf5, 0x21, 0x00


	//----- nvinfo : EIATTR_KPARAM_INFO
	.align		4
.L_15:
        /*0018*/ 	.byte	0x04, 0x17
        /*001a*/ 	.short	(.L_17 - .L_16)
.L_16:
        /*001c*/ 	.word	0x00000000
        /*0020*/ 	.short	0x0000
        /*0022*/ 	.short	0x0000
        /*0024*/ 	.byte	0x00, 0xf5, 0x21, 0x00


	//----- nvinfo : EIATTR_SPARSE_MMA_MASK
	.align		4
.L_17:
        /*0028*/ 	.byte	0x03, 0x50
        /*002a*/ 	.short	0x0000


	//----- nvinfo : EIATTR_MAXREG_COUNT
	.align		4
        /*002c*/ 	.byte	0x03, 0x1b
        /*002e*/ 	.short	0x00ff


	//----- nvinfo : EIATTR_MERCURY_ISA_VERSION
	.align		4
        /*0030*/ 	.byte	0x03, 0x5f
        /*0032*/ 	.short	0x0101


	//----- nvinfo : EIATTR_VRC_CTA_INIT_COUNT
	.align		4
        /*0034*/ 	.byte	0x02, 0x4a
	.zero		1
	.zero		1


	//----- nvinfo : EIATTR_EXIT_INSTR_OFFSETS
	.align		4
        /*0038*/ 	.byte	0x04, 0x1c
        /*003a*/ 	.short	(.L_19 - .L_18)


	//   ....[0]....
.L_18:
        /*003c*/ 	.word	0x00000350


	//----- nvinfo : EIATTR_MAX_THREADS
	.align		4
.L_19:
        /*0040*/ 	.byte	0x04, 0x05
        /*0042*/ 	.short	(.L_21 - .L_20)
.L_20:
        /*0044*/ 	.word	0x00000040
        /*0048*/ 	.word	0x00000001
        /*004c*/ 	.word	0x00000001


	//----- nvinfo : EIATTR_CBANK_PARAM_SIZE
	.align		4
.L_21:
        /*0050*/ 	.byte	0x03, 0x19
        /*0052*/ 	.short	0x0010


	//----- nvinfo : EIATTR_PARAM_CBANK
	.align		4
        /*0054*/ 	.byte	0x04, 0x0a
        /*0056*/ 	.short	(.L_23 - .L_22)
	.align		4
.L_22:
        /*0058*/ 	.word	index@(.nv.constant0.default_function_kernel)
        /*005c*/ 	.short	0x0380
        /*005e*/ 	.short	0x0010


	//----- nvinfo : EIATTR_SW_WAR
	.align		4
.L_23:
        /*0060*/ 	.byte	0x04, 0x36
        /*0062*/ 	.short	(.L_25 - .L_24)
.L_24:
        /*0064*/ 	.word	0x00000008
.L_25:


//--------------------- .nv.info.default_function_kernel_1 --------------------------
	.section	.nv.info.default_function_kernel_1,"",@"SHT_CUDA_INFO"
	.sectionflags	@""
	.align	4


	//----- nvinfo : EIATTR_CUDA_API_VERSION
	.align		4
        /*0000*/ 	.byte	0x04, 0x37
        /*0002*/ 	.short	(.L_27 - .L_26)
.L_26:
        /*0004*/ 	.word	0x00000082


	//----- nvinfo : EIATTR_KPARAM_INFO
	.align		4
.L_27:
        /*0008*/ 	.byte	0x04, 0x17
        /*000a*/ 	.short	(.L_29 - .L_28)
.L_28:
        /*000c*/ 	.word	0x00000000
        /*0010*/ 	.short	0x0001
        /*0012*/ 	.short	0x0008
        /*0014*/ 	.byte	0x00, 0xf5, 0x21, 0x00


	//----- nvinfo : EIATTR_KPARAM_INFO
	.align		4
.L_29:
        /*0018*/ 	.byte	0x04, 0x17
        /*001a*/ 	.short	(.L_31 - .L_30)
.L_30:
        /*001c*/ 	.word	0x00000000
        /*0020*/ 	.short	0x0000
        /*0022*/ 	.short	0x0000
        /*0024*/ 	.byte	0x00, 0xf5, 0x21, 0x00


	//----- nvinfo : EIATTR_SPARSE_MMA_MASK
	.align		4
.L_31:
        /*0028*/ 	.byte	0x03, 0x50
        /*002a*/ 	.short	0x0000


	//----- nvinfo : EIATTR_MAXREG_COUNT
	.align		4
        /*002c*/ 	.byte	0x03, 0x1b
        /*002e*/ 	.short	0x00ff


	//----- nvinfo : EIATTR_MERCURY_ISA_VERSION
	.align		4
        /*0030*/ 	.byte	0x03, 0x5f
        /*0032*/ 	.short	0x0101


	//----- nvinfo : EIATTR_VRC_CTA_INIT_COUNT
	.align		4
        /*0034*/ 	.byte	0x02, 0x4a
	.zero		1
	.zero		1


	//----- nvinfo : EIATTR_EXIT_INSTR_OFFSETS
	.align		4
        /*0038*/ 	.byte	0x04, 0x1c
        /*003a*/ 	.short	(.L_33 - .L_32)


	//   ....[0]....
.L_32:
        /*003c*/ 	.word	0x000000d0


	//----- nvinfo : EIATTR_MAX_THREADS
	.align		4
.L_33:
        /*0040*/ 	.byte	0x04, 0x05
        /*0042*/ 	.short	(.L_35 - .L_34)
.L_34:
        /*0044*/ 	.word	0x00000040
        /*0048*/ 	.word	0x00000001
        /*004c*/ 	.word	0x00000001


	//----- nvinfo : EIATTR_CBANK_PARAM_SIZE
	.align		4
.L_35:
        /*0050*/ 	.byte	0x03, 0x19
        /*0052*/ 	.short	0x0010


	//----- nvinfo : EIATTR_PARAM_CBANK
	.align		4
        /*0054*/ 	.byte	0x04, 0x0a
        /*0056*/ 	.short	(.L_37 - .L_36)
	.align		4
.L_36:
        /*0058*/ 	.word	index@(.nv.constant0.default_function_kernel_1)
        /*005c*/ 	.short	0x0380
        /*005e*/ 	.short	0x0010


	//----- nvinfo : EIATTR_SW_WAR
	.align		4
.L_37:
        /*0060*/ 	.byte	0x04, 0x36
        /*0062*/ 	.short	(.L_39 - .L_38)
.L_38:
        /*0064*/ 	.word	0x00000008
.L_39:


//--------------------- .nv.callgraph             --------------------------
	.section	.nv.callgraph,"",@"SHT_CUDA_CALLGRAPH"
	.align	4
	.sectionentsize	8
	.align		4
        /*0000*/ 	.word	0x00000000
	.align		4
        /*0004*/ 	.word	0xffffffff
	.align		4
        /*0008*/ 	.word	0x00000000
	.align		4
        /*000c*/ 	.word	0xfffffffe
	.align		4
        /*0010*/ 	.word	0x00000000
	.align		4
        /*0014*/ 	.word	0xfffffffd
	.align		4
        /*0018*/ 	.word	0x00000000
	.align		4
        /*001c*/ 	.word	0xfffffffc


//--------------------- .text.default_function_kernel --------------------------
	.section	.text.default_function_kernel,"ax",@progbits
	.align	128
        .global         default_function_kernel
        .type           default_function_kernel,@function
        .size           default_function_kernel,(.L_x_2 - default_function_kernel)
        .other          default_function_kernel,@"STO_CUDA_ENTRY STV_DEFAULT"
default_function_kernel:
.text.default_function_kernel:
[----:B------:R-:W-:Y:S01]  /*0000*/  LDC R1, c[0x0][0x37c] ;  /* 0x0000df00ff017b82 */ /* 0x000fe20000000800 */
[----:B------:R-:W0:Y:S01]  /*0010*/  S2R R3, SR_CTAID.X ;  /* 0x0000000000037919 */ /* 0x000e220000002500 */
[----:B------:R-:W1:Y:S01]  /*0020*/  LDCU.64 UR4, c[0x0][0x358] ;  /* 0x00006b00ff0477ac */ /* 0x000e620008000a00 */
[----:B------:R-:W-:Y:S01]  /*0030*/  HFMA2 R9, -RZ, RZ, 0, 0 ;  /* 0x00000000ff097431 */ /* 0x000fe200000001ff */
[----:B------:R-:W2:Y:S01]  /*0040*/  S2R R5, SR_TID.X ;  /* 0x0000000000057919 */ /* 0x000ea20000002100 */
[----:B0-----:R-:W-:-:S05]  /*0050*/  IMAD.SHL.U32 R0, R3, 0x40, RZ ;  /* 0x0000004003007824 */ /* 0x001fca00078e00ff */
[----:B--2---:R-:W-:Y:S02]  /*0060*/  LOP3.LUT R0, R0, R5, RZ, 0xfc, !PT ;  /* 0x0000000500007212 */ /* 0x004fe400078efcff */
[----:B------:R-:W0:Y:S03]  /*0070*/  LDC.64 R4, c[0x0][0x380] ;  /* 0x0000e000ff047b82 */ /* 0x000e260000000a00 */
[----:B------:R-:W-:-:S04]  /*0080*/  IMAD R6, R3, -0x23, R0 ;  /* 0xffffffdd03067824 */ /* 0x000fc800078e0200 */
[----:B------:R-:W-:-:S04]  /*0090*/  IMAD.HI.U32 R3, R6, -0x2be2be2b, RZ ;  /* 0xd41d41d506037827 */ /* 0x000fc800078e00ff */
[----:B------:R-:W-:-:S05]  /*00a0*/  IMAD.IADD R2, R6, 0x1, -R3 ;  /* 0x0000000106027824 */ /* 0x000fca00078e0a03 */
[----:B------:R-:W-:Y:S01]  /*00b0*/  LEA.HI R3, R2, R3, RZ, 0x1f ;  /* 0x0000000302037211 */ /* 0x000fe200078ff8ff */
[----:B------:R-:W-:-:S03]  /*00c0*/  IMAD.HI.U32 R2, R0, 0x6aff5f81, RZ ;  /* 0x6aff5f8100027827 */ /* 0x000fc600078e00ff */
[----:B------:R-:W-:Y:S02]  /*00d0*/  SHF.R.U32.HI R7, RZ, 0x5, R3 ;  /* 0x00000005ff077819 */ /* 0x000fe40000011603 */
[----:B------:R-:W-:Y:S01]  /*00e0*/  SHF.R.U32.HI R3, RZ, 0x9, R2 ;  /* 0x00000009ff037819 */ /* 0x000fe20000011602 */
[----:B0-----:R-:W-:-:S04]  /*00f0*/  IMAD.WIDE.U32 R4, R0, 0x4, R4 ;  /* 0x0000000400047825 */ /* 0x001fc800078e0004 */
[----:B------:R-:W-:Y:S01]  /*0100*/  IMAD R7, R7, -0x23, R6 ;  /* 0xffffffdd07077824 */ /* 0x000fe200078e0206 */
[----:B------:R-:W-:Y:S01]  /*0110*/  CS2R R10, SRZ ;  /* 0x00000000000a7805 */ /* 0x000fe2000001ff00 */
[----:B------:R-:W-:Y:S01]  /*0120*/  IMAD R3, R3, -0x4c9, R0 ;  /* 0xfffffb3703037824 */ /* 0x000fe200078e0200 */
[----:B-1----:R-:W2:Y:S02]  /*0130*/  LDG.E.CONSTANT R8, desc[UR4][R4.64] ;  /* 0x0000000404087981 */ /* 0x002ea4000c1e9900 */
[----:B------:R-:W-:Y:S02]  /*0140*/  ISETP.NE.AND P2, PT, R7, RZ, PT ;  /* 0x000000ff0700720c */ /* 0x000fe40003f45270 */
[C---:B------:R-:W-:Y:S02]  /*0150*/  ISETP.GE.U32.AND P3, PT, R3.reuse, 0x23, PT ;  /* 0x000000230300780c */ /* 0x040fe40003f66070 */
[----:B------:R-:W-:Y:S02]  /*0160*/  ISETP.LT.U32.OR P0, PT, R3, 0x23, !P2 ;  /* 0x000000230300780c */ /* 0x000fe40005701470 */
[----:B------:R-:W-:-:S04]  /*0170*/  ISETP.GE.U32.AND P1, PT, R7, 0x22, PT ;  /* 0x000000220700780c */ /* 0x000fc80003f26070 */
[----:B------:R-:W-:-:S05]  /*0180*/  ISETP.LT.U32.OR P5, PT, R3, 0x23, P1 ;  /* 0x000000230300780c */ /* 0x000fca0000fa1470 */
[----:B------:R-:W3:Y:S01]  /*0190*/  @P3 LDG.E.CONSTANT R9, desc[UR4][R4.64+-0x8c] ;  /* 0xffff740404093981 */ /* 0x000ee2000c1e9900 */
[----:B------:R-:W-:Y:S02]  /*01a0*/  ISETP.GT.U32.AND P3, PT, R7, 0x21, PT ;  /* 0x000000210700780c */ /* 0x000fe40003f64070 */
[----:B------:R-:W-:Y:S01]  /*01b0*/  CS2R R6, SRZ ;  /* 0x0000000000067805 */ /* 0x000fe2000001ff00 */
[----:B------:R-:W4:Y:S01]  /*01c0*/  @!P0 LDG.E.CONSTANT R14, desc[UR4][R4.64+-0x90] ;  /* 0xffff7004040e8981 */ /* 0x000f22000c1e9900 */
[----:B------:R-:W-:-:S04]  /*01d0*/  ISETP.GT.U32.AND P4, PT, R3, 0x4a5, PT ;  /* 0x000004a50300780c */ /* 0x000fc80003f84070 */
[----:B------:R-:W5:Y:S01]  /*01e0*/  @!P5 LDG.E.CONSTANT R6, desc[UR4][R4.64+-0x88] ;  /* 0xffff78040406d981 */ /* 0x000f62000c1e9900 */
[----:B------:R-:W-:-:S03]  /*01f0*/  ISETP.GT.U32.OR P5, PT, R3, 0x4a5, !P2 ;  /* 0x000004a50300780c */ /* 0x000fc600057a4470 */
[----:B------:R-:W2:Y:S01]  /*0200*/  @P2 LDG.E.CONSTANT R7, desc[UR4][R4.64+-0x4] ;  /* 0xfffffc0404072981 */ /* 0x000ea2000c1e9900 */
[----:B------:R-:W-:Y:S02]  /*0210*/  PLOP3.LUT P2, PT, PT, PT, PT, 0x8, 0x80 ;  /* 0x000000000080781c */ /* 0x000fe40003f4e170 */
[----:B------:R-:W-:Y:S01]  /*0220*/  CS2R R12, SRZ ;  /* 0x00000000000c7805 */ /* 0x000fe2000001ff00 */
[----:B------:R-:W2:Y:S01]  /*0230*/  @!P3 LDG.E.CONSTANT R10, desc[UR4][R4.64+0x4] ;  /* 0x00000404040ab981 */ /* 0x000ea2000c1e9900 */
[----:B------:R-:W-:-:S04]  /*0240*/  @!P4 PLOP3.LUT P2, PT, P1, PT, PT, 0x8, 0x80 ;  /* 0x000000000080c81c */ /* 0x000fc80000f4e170 */
[----:B------:R-:W2:Y:S04]  /*0250*/  @!P4 LDG.E.CONSTANT R12, desc[UR4][R4.64+0x8c] ;  /* 0x00008c04040cc981 */ /* 0x000ea8000c1e9900 */
[----:B------:R-:W2:Y:S05]  /*0260*/  @!P5 LDG.E.CONSTANT R11, desc[UR4][R4.64+0x88] ;  /* 0x00008804040bd981 */ /* 0x000eaa000c1e9900 */
[----:B------:R-:W2:Y:S01]  /*0270*/  @P2 LDG.E.CONSTANT R13, desc[UR4][R4.64+0x90] ;  /* 0x00009004040d2981 */ /* 0x000ea2000c1e9900 */
[----:B------:R-:W-:-:S02]  /*0280*/  HFMA2 R2, -RZ, RZ, 0, 0 ;  /* 0x00000000ff027431 */ /* 0x000fc400000001ff */
[----:B----4-:R-:W-:-:S04]  /*0290*/  @!P0 FADD R2, RZ, R14 ;  /* 0x0000000eff028221 */ /* 0x010fc80000000000 */
[----:B---3--:R-:W-:Y:S02]  /*02a0*/  FADD R9, R9, R2 ;  /* 0x0000000209097221 */ /* 0x008fe40000000000 */
[----:B------:R-:W0:Y:S02]  /*02b0*/  LDC.64 R2, c[0x0][0x388] ;  /* 0x0000e200ff027b82 */ /* 0x000e240000000a00 */
[----:B-----5:R-:W-:-:S04]  /*02c0*/  FADD R6, R9, R6 ;  /* 0x0000000609067221 */ /* 0x020fc80000000000 */
[----:B--2---:R-:W-:-:S04]  /*02d0*/  FADD R7, R6, R7 ;  /* 0x0000000706077221 */ /* 0x004fc80000000000 */
[----:B------:R-:W-:-:S04]  /*02e0*/  FADD R7, R7, R8 ;  /* 0x0000000807077221 */ /* 0x000fc80000000000 */
[----:B------:R-:W-:-:S04]  /*02f0*/  FADD R10, R7, R10 ;  /* 0x0000000a070a7221 */ /* 0x000fc80000000000 */
[----:B------:R-:W-:-:S04]  /*0300*/  FADD R11, R10, R11 ;  /* 0x0000000b0a0b7221 */ /* 0x000fc80000000000 */
[----:B------:R-:W-:Y:S01]  /*0310*/  FADD R12, R11, R12 ;  /* 0x0000000c0b0c7221 */ /* 0x000fe20000000000 */
[----:B0-----:R-:W-:-:S04]  /*0320*/  IMAD.WIDE.U32 R2, R0, 0x4, R2 ;  /* 0x0000000400027825 */ /* 0x001fc800078e0002 */
[----:B------:R-:W-:-:S05]  /*0330*/  FADD R13, R12, R13 ;  /* 0x0000000d0c0d7221 */ /* 0x000fca0000000000 */
[----:B------:R-:W-:Y:S01]  /*0340*/  STG.E desc[UR4][R2.64], R13 ;  /* 0x0000000d02007986 */ /* 0x000fe2000c101904 */
[----:B------:R-:W-:Y:S05]  /*0350*/  EXIT ;  /* 0x000000000000794d */ /* 0x000fea0003800000 */
.L_x_0:
[----:B------:R-:W-:-:S00]  /*0360*/  BRA `(.L_x_0) ;  /* 0xfffffffc00fc7947 */ /* 0x000fc0000383ffff */
[----:B------:R-:W-:-:S00]  /*0370*/  NOP ;  /* 0x0000000000007918 */ /* 0x000fc00000000000 */
        /* <DEDUP_REMOVED lines=8> */
.L_x_2:


//--------------------- .text.default_function_kernel_1 --------------------------
	.section	.text.default_function_kernel_1,"ax",@progbits
	.align	128
        .global         default_function_kernel_1
        .type           default_function_kernel_1,@function
        .size           default_function_kernel_1,(.L_x_3 - default_function_kernel_1)
        .other          default_function_kernel_1,@"STO_CUDA_ENTRY STV_DEFAULT"
default_function_kernel_1:
.text.default_function_kernel_1:
[----:B------:R-:W-:Y:S01]  /*0000*/  LDC R1, c[0x0][0x37c] ;  /* 0x0000df00ff017b82 */ /* 0x000fe20000000800 */
[----:B------:R-:W0:Y:S07]  /*0010*/  S2R R7, SR_TID.X ;  /* 0x0000000000077919 */ /* 0x000e2e0000002100 */
[----:B------:R-:W1:Y:S01]  /*0020*/  S2UR UR4, SR_CTAID.X ;  /* 0x00000000000479c3 */ /* 0x000e620000002500 */
[----:B------:R-:W2:Y:S07]  /*0030*/  LDCU.64 UR6, c[0x0][0x358] ;  /* 0x00006b00ff0677ac */ /* 0x000eae0008000a00 */
[----:B------:R-:W3:Y:S08]  /*0040*/  LDC.64 R2, c[0x0][0x388] ;  /* 0x0000e200ff027b82 */ /* 0x000ef00000000a00 */
[----:B------:R-:W4:Y:S01]  /*0050*/  LDC.64 R4, c[0x0][0x380] ;  /* 0x0000e000ff047b82 */ /* 0x000f220000000a00 */
[----:B-1----:R-:W-:-:S06]  /*0060*/  USHF.L.U32 UR4, UR4, 0x6, URZ ;  /* 0x0000000604047899 */ /* 0x002fcc00080006ff */
[----:B0-----:R-:W-:-:S05]  /*0070*/  LOP3.LUT R7, R7, UR4, RZ, 0xfc, !PT ;  /* 0x0000000407077c12 */ /* 0x001fca000f8efcff */
[----:B---3--:R-:W-:-:S06]  /*0080*/  IMAD.WIDE.U32 R2, R7, 0x4, R2 ;  /* 0x0000000407027825 */ /* 0x008fcc00078e0002 */
[----:B--2---:R-:W2:Y:S01]  /*0090*/  LDG.E.CONSTANT R2, desc[UR6][R2.64] ;  /* 0x0000000602027981 */ /* 0x004ea2000c1e9900 */
[----:B----4-:R-:W-:-:S04]  /*00a0*/  IMAD.WIDE.U32 R4, R7, 0x4, R4 ;  /* 0x0000000407047825 */ /* 0x010fc800078e0004 */
[----:B--2---:R-:W-:-:S05]  /*00b0*/  FMUL R7, R2, 0.11111109703779220581 ;  /* 0x3de38e3702077820 */ /* 0x004fca0000400000 */
[----:B------:R-:W-:Y:S01]  /*00c0*/  STG.E desc[UR6][R4.64], R7 ;  /* 0x0000000704007986 */ /* 0x000fe2000c101906 */
[----:B------:R-:W-:Y:S05]  /*00d0*/  EXIT ;  /* 0x000000000000794d */ /* 0x000fea0003800000 */
.L_x_1:
        /* <DEDUP_REMOVED lines=10> */
.L_x_3:


//--------------------- .nv.shared.reserved.0     --------------------------
	.section	.nv.shared.reserved.0,"aw",@nobits
	.weak		__nv_reservedSMEM_offset_0_alias
	.size		__nv_reservedSMEM_offset_0_alias, 0, 64
	.other		__nv_reservedSMEM_offset_0_alias,@"STO_CUDA_RESERVED_SHARED STV_DEFAULT"
__nv_reservedSMEM_offset_0_alias:
	.zero		0
	.zero		64


//--------------------- .nv.constant0.default_function_kernel --------------------------
	.section	.nv.constant0.default_function_kernel,"a",@progbits
	.sectionflags	@""
	.align	4
.nv.constant0.default_function_kernel:
	.zero		912


//--------------------- .nv.constant0.default_function_kernel_1 --------------------------
	.section	.nv.constant0.default_function_kernel_1,"a",@progbits
	.sectionflags	@""
	.align	4
.nv.constant0.default_function_kernel_1:
	.zero		912


//--------------------- SYMBOLS --------------------------

	.type		.nv.reservedSmem.offset0,@object
	.size		.nv.reservedSmem.offset0,0x4
